//
// Generated by NVIDIA NVVM Compiler
//
// Compiler Build ID: CL-36424714
// Cuda compilation tools, release 13.0, V13.0.88
// Based on NVVM 20.0.0
//

.version 9.0
.target sm_100
.address_size 64

	// .globl	_Z18set_sorting_offsetiiPi

.visible .entry _Z18set_sorting_offsetiiPi(
	.param .u32 _Z18set_sorting_offsetiiPi_param_0,
	.param .u32 _Z18set_sorting_offsetiiPi_param_1,
	.param .u64 .ptr .align 1 _Z18set_sorting_offsetiiPi_param_2
)
{
	.reg .pred 	%p<2>;
	.reg .b32 	%r<8>;
	.reg .b64 	%rd<5>;

	ld.param.u32 	%r2, [_Z18set_sorting_offsetiiPi_param_0];
	ld.param.u32 	%r3, [_Z18set_sorting_offsetiiPi_param_1];
	ld.param.u64 	%rd1, [_Z18set_sorting_offsetiiPi_param_2];
	mov.u32 	%r4, %tid.x;
	mov.u32 	%r5, %ctaid.x;
	mov.u32 	%r6, %ntid.x;
	mad.lo.s32 	%r1, %r5, %r6, %r4;
	setp.gt.s32 	%p1, %r1, %r3;
	@%p1 bra 	$L__BB0_2;
	cvta.to.global.u64 	%rd2, %rd1;
	mul.lo.s32 	%r7, %r1, %r2;
	mul.wide.s32 	%rd3, %r1, 4;
	add.s64 	%rd4, %rd2, %rd3;
	st.global.u32 	[%rd4], %r7;
$L__BB0_2:
	ret;

}


// ===== COMPILED SASS (sm_100) =====

	.target	sm_100

	.elftype	@"ET_EXEC"


//--------------------- .note.nv.tkinfo           --------------------------
	.section	.note.nv.tkinfo,"",@"SHT_NOTE"
	.sectionflags	@"SHF_NOTE_NV_TKINFO"
	.tkinfo
        /*0018*/ 	.word	0x00000002
        /*0030*/ 	.string	""
        /*0030*/ 	.string	"ptxas"
        /*0030*/ 	.string	"Cuda compilation tools, release 13.0, V13.0.88"
        /*0030*/ 	.string	"Build cuda_13.0.r13.0/compiler.36424714_0"
        /*0030*/ 	.string	"-arch sm_100 -m 64 "



//--------------------- .note.nv.cuinfo           --------------------------
	.section	.note.nv.cuinfo,"",@"SHT_NOTE"
	.sectionflags	@"SHF_NOTE_NV_CUINFO"
        /*0018*/ 	.short	0x0002
        /*001a*/ 	.short	0x0064
        /*001c*/ 	.short	0x0082
	.zero		2


//--------------------- .nv.info                  --------------------------
	.section	.nv.info,"",@"SHT_CUDA_INFO"
	.align	4


	//----- nvinfo : EIATTR_REGCOUNT
	.align		4
        /*0000*/ 	.byte	0x04, 0x2f
        /*0002*/ 	.short	(.L_1 - .L_0)
	.align		4
.L_0:
        /*0004*/ 	.word	index@(_Z18set_sorting_offsetiiPi)
        /*0008*/ 	.word	0x00000008


	//----- nvinfo : EIATTR_FRAME_SIZE
	.align		4
.L_1:
        /*000c*/ 	.byte	0x04, 0x11
        /*000e*/ 	.short	(.L_3 - .L_2)
	.align		4
.L_2:
        /*0010*/ 	.word	index@(_Z18set_sorting_offsetiiPi)
        /*0014*/ 	.word	0x00000000


	//----- nvinfo : EIATTR_MIN_STACK_SIZE
	.align		4
.L_3:
        /*0018*/ 	.byte	0x04, 0x12
        /*001a*/ 	.short	(.L_5 - .L_4)
	.align		4
.L_4:
        /*001c*/ 	.word	index@(_Z18set_sorting_offsetiiPi)
        /*0020*/ 	.word	0x00000000
.L_5:


//--------------------- .nv.compat                --------------------------
	.section	.nv.compat,"",@"SHT_CUDA_COMPAT_INFO"
	.align	4
        /*0000*/ 	.byte	0x02, 0x09, 0x00, 0x00, 0x02, 0x02, 0x01, 0x00, 0x02, 0x05, 0x05, 0x00, 0x03, 0x07, 0x01, 0x01
        /*0010*/ 	.byte	0x02, 0x03, 0x00, 0x00, 0x02, 0x06, 0x01, 0x00, 0x04, 0x0b, 0x08, 0x00, 0x09, 0x00, 0x00, 0x00
        /*0020*/ 	.byte	0x00, 0x00, 0x00, 0x00


//--------------------- .nv.info._Z18set_sorting_offsetiiPi --------------------------
	.section	.nv.info._Z18set_sorting_offsetiiPi,"",@"SHT_CUDA_INFO"
	.sectionflags	@""
	.align	4


	//----- nvinfo : EIATTR_CUDA_API_VERSION
	.align		4
        /*0000*/ 	.byte	0x04, 0x37
        /*0002*/ 	.short	(.L_7 - .L_6)
.L_6:
        /*0004*/ 	.word	0x00000082


	//----- nvinfo : EIATTR_KPARAM_INFO
	.align		4
.L_7:
        /*0008*/ 	.byte	0x04, 0x17
        /*000a*/ 	.short	(.L_9 - .L_8)
.L_8:
        /*000c*/ 	.word	0x00000000
        /*0010*/ 	.short	0x0002
        /*0012*/ 	.short	0x0008
        /*0014*/ 	.byte	0x00, 0xf5, 0x21, 0x00


	//----- nvinfo : EIATTR_KPARAM_INFO
	.align		4
.L_9:
        /*0018*/ 	.byte	0x04, 0x17
        /*001a*/ 	.short	(.L_11 - .L_10)
.L_10:
        /*001c*/ 	.word	0x00000000
        /*0020*/ 	.short	0x0001
        /*0022*/ 	.short	0x0004
        /*0024*/ 	.byte	0x00, 0xf0, 0x11, 0x00


	//----- nvinfo : EIATTR_KPARAM_INFO
	.align		4
.L_11:
        /*0028*/ 	.byte	0x04, 0x17
        /*002a*/ 	.short	(.L_13 - .L_12)
.L_12:
        /*002c*/ 	.word	0x00000000
        /*0030*/ 	.short	0x0000
        /*0032*/ 	.short	0x0000
        /*0034*/ 	.byte	0x00, 0xf0, 0x11, 0x00


	//----- nvinfo : EIATTR_SPARSE_MMA_MASK
	.align		4
.L_13:
        /*0038*/ 	.byte	0x03, 0x50
        /*003a*/ 	.short	0x0000


	//----- nvinfo : EIATTR_MAXREG_COUNT
	.align		4
        /*003c*/ 	.byte	0x03, 0x1b
        /*003e*/ 	.short	0x00ff


	//----- nvinfo : EIATTR_MERCURY_ISA_VERSION
	.align		4
        /*0040*/ 	.byte	0x03, 0x5f
        /*0042*/ 	.short	0x0101


	//----- nvinfo : EIATTR_VRC_CTA_INIT_COUNT
	.align		4
        /*0044*/ 	.byte	0x02, 0x4a
	.zero		1
	.zero		1


	//----- nvinfo : EIATTR_EXIT_INSTR_OFFSETS
	.align		4
        /*0048*/ 	.byte	0x04, 0x1c
        /*004a*/ 	.short	(.L_15 - .L_14)


	//   ....[0]....
.L_14:
        /*004c*/ 	.word	0x00000070


	//   ....[1]....
        /*0050*/ 	.word	0x000000e0


	//----- nvinfo : EIATTR_CBANK_PARAM_SIZE
	.align		4
.L_15:
        /*0054*/ 	.byte	0x03, 0x19
        /*0056*/ 	.short	0x0010


	//----- nvinfo : EIATTR_PARAM_CBANK
	.align		4
        /*0058*/ 	.byte	0x04, 0x0a
        /*005a*/ 	.short	(.L_17 - .L_16)
	.align		4
.L_16:
        /*005c*/ 	.word	index@(.nv.constant0._Z18set_sorting_offsetiiPi)
        /*0060*/ 	.short	0x0380
        /*0062*/ 	.short	0x0010


	//----- nvinfo : EIATTR_SW_WAR
	.align		4
.L_17:
        /*0064*/ 	.byte	0x04, 0x36
        /*0066*/ 	.short	(.L_19 - .L_18)
.L_18:
        /*0068*/ 	.word	0x00000008
.L_19:


//--------------------- .nv.callgraph             --------------------------
	.section	.nv.callgraph,"",@"SHT_CUDA_CALLGRAPH"
	.align	4
	.sectionentsize	8
	.align		4
        /*0000*/ 	.word	0x00000000
	.align		4
        /*0004*/ 	.word	0xffffffff
	.align		4
        /*0008*/ 	.word	0x00000000
	.align		4
        /*000c*/ 	.word	0xfffffffe
	.align		4
        /*0010*/ 	.word	0x00000000
	.align		4
        /*0014*/ 	.word	0xfffffffd
	.align		4
        /*0018*/ 	.word	0x00000000
	.align		4
        /*001c*/ 	.word	0xfffffffc


//--------------------- .text._Z18set_sorting_offsetiiPi --------------------------
	.section	.text._Z18set_sorting_offsetiiPi,"ax",@progbits
	.align	128
        .global         _Z18set_sorting_offsetiiPi
        .type           _Z18set_sorting_offsetiiPi,@function
        .size           _Z18set_sorting_offsetiiPi,(.L_x_1 - _Z18set_sorting_offsetiiPi)
        .other          _Z18set_sorting_offsetiiPi,@"STO_CUDA_ENTRY STV_DEFAULT"
_Z18set_sorting_offsetiiPi:
.text._Z18set_sorting_offsetiiPi:
[----:B------:R-:W-:Y:S01]  /*0000*/  LDC R1, c[0x0][0x37c] ;  /* 0x0000df00ff017b82 */ /* 0x000fe20000000800 */
[----:B------:R-:W0:Y:S07]  /*0010*/  S2R R5, SR_TID.X ;  /* 0x0000000000057919 */ /* 0x000e2e0000002100 */
[----:B------:R-:W0:Y:S01]  /*0020*/  S2UR UR4, SR_CTAID.X ;  /* 0x00000000000479c3 */ /* 0x000e220000002500 */
[----:B------:R-:W1:Y:S07]  /*0030*/  LDCU UR5, c[0x0][0x384] ;  /* 0x00007080ff0577ac */ /* 0x000e6e0008000800 */
[----:B------:R-:W0:Y:S02]  /*0040*/  LDC R0, c[0x0][0x360] ;  /* 0x0000d800ff007b82 */ /* 0x000e240000000800 */
[----:B0-----:R-:W-:-:S05]  /*0050*/  IMAD R5, R0, UR4, R5 ;  /* 0x0000000400057c24 */ /* 0x001fca000f8e0205 */
[----:B-1----:R-:W-:-:S13]  /*0060*/  ISETP.GT.AND P0, PT, R5, UR5, PT ;  /* 0x0000000505007c0c */ /* 0x002fda000bf04270 */
[----:B------:R-:W-:Y:S05]  /*0070*/  @P0 EXIT ;  /* 0x000000000000094d */ /* 0x000fea0003800000 */
[----:B------:R-:W0:Y:S01]  /*0080*/  LDC.64 R2, c[0x0][0x388] ;  /* 0x0000e200ff027b82 */ /* 0x000e220000000a00 */
[----:B------:R-:W1:Y:S01]  /*0090*/  LDCU UR6, c[0x0][0x380] ;  /* 0x00007000ff0677ac */ /* 0x000e620008000800 */
[----:B------:R-:W2:Y:S01]  /*00a0*/  LDCU.64 UR4, c[0x0][0x358] ;  /* 0x00006b00ff0477ac */ /* 0x000ea20008000a00 */
[----:B0-----:R-:W-:-:S04]  /*00b0*/  IMAD.WIDE R2, R5, 0x4, R2 ;  /* 0x0000000405027825 */ /* 0x001fc800078e0202 */
[----:B-1----:R-:W-:-:S05]  /*00c0*/  IMAD R5, R5, UR6, RZ ;  /* 0x0000000605057c24 */ /* 0x002fca000f8e02ff */
[----:B--2---:R-:W-:Y:S01]  /*00d0*/  STG.E desc[UR4][R2.64], R5 ;  /* 0x0000000502007986 */ /* 0x004fe2000c101904 */
[----:B------:R-:W-:Y:S05]  /*00e0*/  EXIT ;  /* 0x000000000000794d */ /* 0x000fea0003800000 */
.L_x_0:
[----:B------:R-:W-:-:S00]  /*00f0*/  BRA `(.L_x_0) ;  /* 0xfffffffc00fc7947 */ /* 0x000fc0000383ffff */
[----:B------:R-:W-:-:S00]  /*0100*/  NOP ;  /* 0x0000000000007918 */ /* 0x000fc00000000000 */
[----:B------:R-:W-:-:S00]  /*0110*/  NOP ;  /* 0x0000000000007918 */ /* 0x000fc00000000000 */
[----:B------:R-:W-:-:S00]  /*0120*/  NOP ;  /* 0x0000000000007918 */ /* 0x000fc00000000000 */
[----:B------:R-:W-:-:S00]  /*0130*/  NOP ;  /* 0x0000000000007918 */ /* 0x000fc00000000000 */
[----:B------:R-:W-:-:S00]  /*0140*/  NOP ;  /* 0x0000000000007918 */ /* 0x000fc00000000000 */
[----:B------:R-:W-:-:S00]  /*0150*/  NOP ;  /* 0x0000000000007918 */ /* 0x000fc00000000000 */
[----:B------:R-:W-:-:S00]  /*0160*/  NOP ;  /* 0x0000000000007918 */ /* 0x000fc00000000000 */
[----:B------:R-:W-:-:S00]  /*0170*/  NOP ;  /* 0x0000000000007918 */ /* 0x000fc00000000000 */
.L_x_1:


//--------------------- .nv.shared.reserved.0     --------------------------
	.section	.nv.shared.reserved.0,"aw",@nobits
	.weak		__nv_reservedSMEM_offset_0_alias
	.size		__nv_reservedSMEM_offset_0_alias, 0, 64
	.other		__nv_reservedSMEM_offset_0_alias,@"STO_CUDA_RESERVED_SHARED STV_DEFAULT"
__nv_reservedSMEM_offset_0_alias:
	.zero		0
	.zero		64


//--------------------- .nv.constant0._Z18set_sorting_offsetiiPi --------------------------
	.section	.nv.constant0._Z18set_sorting_offsetiiPi,"a",@progbits
	.sectionflags	@""
	.align	4
.nv.constant0._Z18set_sorting_offsetiiPi:
	.zero		912


//--------------------- SYMBOLS --------------------------

	.type		.nv.reservedSmem.offset0,@object
	.size		.nv.reservedSmem.offset0,0x4
